//
// Generated by NVIDIA NVVM Compiler
//
// Compiler Build ID: CL-36424714
// Cuda compilation tools, release 13.0, V13.0.88
// Based on NVVM 20.0.0
//

.version 9.0
.target sm_100
.address_size 64

	// .globl	_Z17prefix_sum_kernelPfS_i
.extern .shared .align 16 .b8 shared[];

.visible .entry _Z17prefix_sum_kernelPfS_i(
	.param .u64 .ptr .align 1 _Z17prefix_sum_kernelPfS_i_param_0,
	.param .u64 .ptr .align 1 _Z17prefix_sum_kernelPfS_i_param_1,
	.param .u32 _Z17prefix_sum_kernelPfS_i_param_2
)
{
	.reg .pred 	%p<13>;
	.reg .b32 	%r<27>;
	.reg .b32 	%f<9>;
	.reg .b64 	%rd<9>;

	ld.param.u64 	%rd1, [_Z17prefix_sum_kernelPfS_i_param_0];
	ld.param.u64 	%rd2, [_Z17prefix_sum_kernelPfS_i_param_1];
	ld.param.u32 	%r9, [_Z17prefix_sum_kernelPfS_i_param_2];
	mov.u32 	%r1, %tid.x;
	mov.u32 	%r10, %ctaid.x;
	mov.u32 	%r26, %ntid.x;
	mad.lo.s32 	%r3, %r10, %r26, %r1;
	setp.ge.s32 	%p1, %r3, %r9;
	shl.b32 	%r11, %r1, 2;
	mov.u32 	%r12, shared;
	add.s32 	%r4, %r12, %r11;
	@%p1 bra 	$L__BB0_2;
	cvta.to.global.u64 	%rd3, %rd1;
	mul.wide.s32 	%rd4, %r3, 4;
	add.s64 	%rd5, %rd3, %rd4;
	ld.global.f32 	%f1, [%rd5];
	st.shared.f32 	[%r4], %f1;
	bra.uni 	$L__BB0_3;
$L__BB0_2:
	mov.b32 	%r13, 0;
	st.shared.u32 	[%r4], %r13;
$L__BB0_3:
	bar.sync 	0;
	setp.lt.u32 	%p2, %r26, 2;
	@%p2 bra 	$L__BB0_8;
	mov.b32 	%r25, 1;
$L__BB0_5:
	setp.lt.u32 	%p3, %r1, %r25;
	add.s32 	%r15, %r25, %r3;
	setp.ge.s32 	%p4, %r15, %r9;
	or.pred  	%p5, %p3, %p4;
	@%p5 bra 	$L__BB0_7;
	sub.s32 	%r16, %r1, %r25;
	shl.b32 	%r17, %r16, 2;
	add.s32 	%r19, %r12, %r17;
	ld.shared.f32 	%f2, [%r19];
	ld.shared.f32 	%f3, [%r4];
	add.f32 	%f4, %f2, %f3;
	st.shared.f32 	[%r4], %f4;
$L__BB0_7:
	bar.sync 	0;
	shl.b32 	%r25, %r25, 1;
	setp.lt.u32 	%p6, %r25, %r26;
	@%p6 bra 	$L__BB0_5;
$L__BB0_8:
	setp.lt.u32 	%p7, %r26, 2;
	@%p7 bra 	$L__BB0_12;
$L__BB0_9:
	shr.u32 	%r8, %r26, 1;
	setp.lt.u32 	%p8, %r1, %r8;
	add.s32 	%r20, %r8, %r3;
	setp.ge.s32 	%p9, %r20, %r9;
	or.pred  	%p10, %p8, %p9;
	@%p10 bra 	$L__BB0_11;
	sub.s32 	%r21, %r1, %r8;
	shl.b32 	%r22, %r21, 2;
	add.s32 	%r24, %r12, %r22;
	ld.shared.f32 	%f5, [%r24];
	ld.shared.f32 	%f6, [%r4];
	add.f32 	%f7, %f5, %f6;
	st.shared.f32 	[%r4], %f7;
$L__BB0_11:
	bar.sync 	0;
	setp.gt.u32 	%p11, %r26, 3;
	mov.u32 	%r26, %r8;
	@%p11 bra 	$L__BB0_9;
$L__BB0_12:
	setp.ge.s32 	%p12, %r3, %r9;
	@%p12 bra 	$L__BB0_14;
	ld.shared.f32 	%f8, [%r4];
	cvta.to.global.u64 	%rd6, %rd2;
	mul.wide.s32 	%rd7, %r3, 4;
	add.s64 	%rd8, %rd6, %rd7;
	st.global.f32 	[%rd8], %f8;
$L__BB0_14:
	ret;

}


// ===== COMPILED SASS (sm_100) =====

	.target	sm_100

	.elftype	@"ET_EXEC"


//--------------------- .note.nv.tkinfo           --------------------------
	.section	.note.nv.tkinfo,"",@"SHT_NOTE"
	.sectionflags	@"SHF_NOTE_NV_TKINFO"
	.tkinfo
        /*0018*/ 	.word	0x00000002
        /*0030*/ 	.string	""
        /*0030*/ 	.string	"ptxas"
        /*0030*/ 	.string	"Cuda compilation tools, release 13.0, V13.0.88"
        /*0030*/ 	.string	"Build cuda_13.0.r13.0/compiler.36424714_0"
        /*0030*/ 	.string	"-arch sm_100 -m 64 "



//--------------------- .note.nv.cuinfo           --------------------------
	.section	.note.nv.cuinfo,"",@"SHT_NOTE"
	.sectionflags	@"SHF_NOTE_NV_CUINFO"
        /*0018*/ 	.short	0x0002
        /*001a*/ 	.short	0x0064
        /*001c*/ 	.short	0x0082
	.zero		2


//--------------------- .nv.info                  --------------------------
	.section	.nv.info,"",@"SHT_CUDA_INFO"
	.align	4


	//----- nvinfo : EIATTR_REGCOUNT
	.align		4
        /*0000*/ 	.byte	0x04, 0x2f
        /*0002*/ 	.short	(.L_1 - .L_0)
	.align		4
.L_0:
        /*0004*/ 	.word	index@(_Z17prefix_sum_kernelPfS_i)
        /*0008*/ 	.word	0x0000000a


	//----- nvinfo : EIATTR_FRAME_SIZE
	.align		4
.L_1:
        /*000c*/ 	.byte	0x04, 0x11
        /*000e*/ 	.short	(.L_3 - .L_2)
	.align		4
.L_2:
        /*0010*/ 	.word	index@(_Z17prefix_sum_kernelPfS_i)
        /*0014*/ 	.word	0x00000000


	//----- nvinfo : EIATTR_MIN_STACK_SIZE
	.align		4
.L_3:
        /*0018*/ 	.byte	0x04, 0x12
        /*001a*/ 	.short	(.L_5 - .L_4)
	.align		4
.L_4:
        /*001c*/ 	.word	index@(_Z17prefix_sum_kernelPfS_i)
        /*0020*/ 	.word	0x00000000
.L_5:


//--------------------- .nv.compat                --------------------------
	.section	.nv.compat,"",@"SHT_CUDA_COMPAT_INFO"
	.align	4
        /*0000*/ 	.byte	0x02, 0x09, 0x00, 0x00, 0x02, 0x02, 0x01, 0x00, 0x02, 0x05, 0x05, 0x00, 0x03, 0x07, 0x01, 0x01
        /*0010*/ 	.byte	0x02, 0x03, 0x00, 0x00, 0x02, 0x06, 0x01, 0x00, 0x04, 0x0b, 0x08, 0x00, 0x09, 0x00, 0x00, 0x00
        /*0020*/ 	.byte	0x00, 0x00, 0x00, 0x00


//--------------------- .nv.info._Z17prefix_sum_kernelPfS_i --------------------------
	.section	.nv.info._Z17prefix_sum_kernelPfS_i,"",@"SHT_CUDA_INFO"
	.sectionflags	@""
	.align	4


	//----- nvinfo : EIATTR_CUDA_API_VERSION
	.align		4
        /*0000*/ 	.byte	0x04, 0x37
        /*0002*/ 	.short	(.L_7 - .L_6)
.L_6:
        /*0004*/ 	.word	0x00000082


	//----- nvinfo : EIATTR_KPARAM_INFO
	.align		4
.L_7:
        /*0008*/ 	.byte	0x04, 0x17
        /*000a*/ 	.short	(.L_9 - .L_8)
.L_8:
        /*000c*/ 	.word	0x00000000
        /*0010*/ 	.short	0x0002
        /*0012*/ 	.short	0x0010
        /*0014*/ 	.byte	0x00, 0xf0, 0x11, 0x00


	//----- nvinfo : EIATTR_KPARAM_INFO
	.align		4
.L_9:
        /*0018*/ 	.byte	0x04, 0x17
        /*001a*/ 	.short	(.L_11 - .L_10)
.L_10:
        /*001c*/ 	.word	0x00000000
        /*0020*/ 	.short	0x0001
        /*0022*/ 	.short	0x0008
        /*0024*/ 	.byte	0x00, 0xf5, 0x21, 0x00


	//----- nvinfo : EIATTR_KPARAM_INFO
	.align		4
.L_11:
        /*0028*/ 	.byte	0x04, 0x17
        /*002a*/ 	.short	(.L_13 - .L_12)
.L_12:
        /*002c*/ 	.word	0x00000000
        /*0030*/ 	.short	0x0000
        /*0032*/ 	.short	0x0000
        /*0034*/ 	.byte	0x00, 0xf5, 0x21, 0x00


	//----- nvinfo : EIATTR_SPARSE_MMA_MASK
	.align		4
.L_13:
        /*0038*/ 	.byte	0x03, 0x50
        /*003a*/ 	.short	0x0000


	//----- nvinfo : EIATTR_MAXREG_COUNT
	.align		4
        /*003c*/ 	.byte	0x03, 0x1b
        /*003e*/ 	.short	0x00ff


	//----- nvinfo : EIATTR_NUM_BARRIERS
	.align		4
        /*0040*/ 	.byte	0x02, 0x4c
        /*0042*/ 	.byte	0x01
	.zero		1


	//----- nvinfo : EIATTR_MERCURY_ISA_VERSION
	.align		4
        /*0044*/ 	.byte	0x03, 0x5f
        /*0046*/ 	.short	0x0101


	//----- nvinfo : EIATTR_VRC_CTA_INIT_COUNT
	.align		4
        /*0048*/ 	.byte	0x02, 0x4a
	.zero		1
	.zero		1


	//----- nvinfo : EIATTR_EXIT_INSTR_OFFSETS
	.align		4
        /*004c*/ 	.byte	0x04, 0x1c
        /*004e*/ 	.short	(.L_15 - .L_14)


	//   ....[0]....
.L_14:
        /*0050*/ 	.word	0x00000360


	//   ....[1]....
        /*0054*/ 	.word	0x000003b0


	//----- nvinfo : EIATTR_CBANK_PARAM_SIZE
	.align		4
.L_15:
        /*0058*/ 	.byte	0x03, 0x19
        /*005a*/ 	.short	0x0014


	//----- nvinfo : EIATTR_PARAM_CBANK
	.align		4
        /*005c*/ 	.byte	0x04, 0x0a
        /*005e*/ 	.short	(.L_17 - .L_16)
	.align		4
.L_16:
        /*0060*/ 	.word	index@(.nv.constant0._Z17prefix_sum_kernelPfS_i)
        /*0064*/ 	.short	0x0380
        /*0066*/ 	.short	0x0014


	//----- nvinfo : EIATTR_SW_WAR
	.align		4
.L_17:
        /*0068*/ 	.byte	0x04, 0x36
        /*006a*/ 	.short	(.L_19 - .L_18)
.L_18:
        /*006c*/ 	.word	0x00000008
.L_19:


//--------------------- .nv.callgraph             --------------------------
	.section	.nv.callgraph,"",@"SHT_CUDA_CALLGRAPH"
	.align	4
	.sectionentsize	8
	.align		4
        /*0000*/ 	.word	0x00000000
	.align		4
        /*0004*/ 	.word	0xffffffff
	.align		4
        /*0008*/ 	.word	0x00000000
	.align		4
        /*000c*/ 	.word	0xfffffffe
	.align		4
        /*0010*/ 	.word	0x00000000
	.align		4
        /*0014*/ 	.word	0xfffffffd
	.align		4
        /*0018*/ 	.word	0x00000000
	.align		4
        /*001c*/ 	.word	0xfffffffc


//--------------------- .text._Z17prefix_sum_kernelPfS_i --------------------------
	.section	.text._Z17prefix_sum_kernelPfS_i,"ax",@progbits
	.align	128
        .global         _Z17prefix_sum_kernelPfS_i
        .type           _Z17prefix_sum_kernelPfS_i,@function
        .size           _Z17prefix_sum_kernelPfS_i,(.L_x_4 - _Z17prefix_sum_kernelPfS_i)
        .other          _Z17prefix_sum_kernelPfS_i,@"STO_CUDA_ENTRY STV_DEFAULT"
_Z17prefix_sum_kernelPfS_i:
.text._Z17prefix_sum_kernelPfS_i:
[----:B------:R-:W-:Y:S01]  /*0000*/  LDC R1, c[0x0][0x37c] ;  /* 0x0000df00ff017b82 */ /* 0x000fe20000000800 */
[----:B------:R-:W0:Y:S07]  /*0010*/  S2R R7, SR_TID.X ;  /* 0x0000000000077919 */ /* 0x000e2e0000002100 */
[----:B------:R-:W0:Y:S01]  /*0020*/  S2UR UR4, SR_CTAID.X ;  /* 0x00000000000479c3 */ /* 0x000e220000002500 */
[----:B------:R-:W1:Y:S01]  /*0030*/  LDCU UR6, c[0x0][0x390] ;  /* 0x00007200ff0677ac */ /* 0x000e620008000800 */
[----:B------:R-:W2:Y:S06]  /*0040*/  LDCU.64 UR8, c[0x0][0x358] ;  /* 0x00006b00ff0877ac */ /* 0x000eac0008000a00 */
[----:B------:R-:W0:Y:S02]  /*0050*/  LDC R4, c[0x0][0x360] ;  /* 0x0000d800ff047b82 */ /* 0x000e240000000800 */
[----:B0-----:R-:W-:-:S05]  /*0060*/  IMAD R5, R4, UR4, R7 ;  /* 0x0000000404057c24 */ /* 0x001fca000f8e0207 */
[----:B-1----:R-:W-:-:S13]  /*0070*/  ISETP.GE.AND P0, PT, R5, UR6, PT ;  /* 0x0000000605007c0c */ /* 0x002fda000bf06270 */
[----:B------:R-:W0:Y:S02]  /*0080*/  @!P0 LDC.64 R2, c[0x0][0x380] ;  /* 0x0000e000ff028b82 */ /* 0x000e240000000a00 */
[----:B0-----:R-:W-:-:S06]  /*0090*/  @!P0 IMAD.WIDE R2, R5, 0x4, R2 ;  /* 0x0000000405028825 */ /* 0x001fcc00078e0202 */
[----:B--2---:R-:W2:Y:S01]  /*00a0*/  @!P0 LDG.E R3, desc[UR8][R2.64] ;  /* 0x0000000802038981 */ /* 0x004ea2000c1e1900 */
[----:B------:R-:W0:Y:S01]  /*00b0*/  S2UR UR5, SR_CgaCtaId ;  /* 0x00000000000579c3 */ /* 0x000e220000008800 */
[----:B------:R-:W-:Y:S02]  /*00c0*/  UMOV UR4, 0x400 ;  /* 0x0000040000047882 */ /* 0x000fe40000000000 */
[----:B0-----:R-:W-:-:S06]  /*00d0*/  ULEA UR4, UR5, UR4, 0x18 ;  /* 0x0000000405047291 */ /* 0x001fcc000f8ec0ff */
[----:B------:R-:W-:-:S05]  /*00e0*/  LEA R0, R7, UR4, 0x2 ;  /* 0x0000000407007c11 */ /* 0x000fca000f8e10ff */
[----:B--2---:R0:W-:Y:S04]  /*00f0*/  @!P0 STS [R0], R3 ;  /* 0x0000000300008388 */ /* 0x0041e80000000800 */
[----:B------:R0:W-:Y:S01]  /*0100*/  @P0 STS [R0], RZ ;  /* 0x000000ff00000388 */ /* 0x0001e20000000800 */
[----:B------:R-:W-:Y:S01]  /*0110*/  BAR.SYNC.DEFER_BLOCKING 0x0 ;  /* 0x0000000000007b1d */ /* 0x000fe20000010000 */
[----:B------:R-:W-:-:S13]  /*0120*/  ISETP.GE.U32.AND P0, PT, R4, 0x2, PT ;  /* 0x000000020400780c */ /* 0x000fda0003f06070 */
[----:B0-----:R-:W-:Y:S05]  /*0130*/  @!P0 BRA `(.L_x_0) ;  /* 0x0000000000848947 */ /* 0x001fea0003800000 */
[----:B------:R-:W0:Y:S01]  /*0140*/  LDCU UR6, c[0x0][0x390] ;  /* 0x00007200ff0677ac */ /* 0x000e220008000800 */
[----:B------:R-:W-:-:S05]  /*0150*/  UMOV UR5, 0x1 ;  /* 0x0000000100057882 */ /* 0x000fca0000000000 */
.L_x_1:
[----:B------:R-:W-:-:S05]  /*0160*/  VIADD R2, R5, UR5 ;  /* 0x0000000505027c36 */ /* 0x000fca0008000000 */
[----:B0-----:R-:W-:-:S04]  /*0170*/  ISETP.GE.AND P0, PT, R2, UR6, PT ;  /* 0x0000000602007c0c */ /* 0x001fc8000bf06270 */
[----:B------:R-:W-:-:S13]  /*0180*/  ISETP.LT.U32.OR P0, PT, R7, UR5, P0 ;  /* 0x0000000507007c0c */ /* 0x000fda0008701470 */
[----:B------:R-:W-:Y:S01]  /*0190*/  @!P0 VIADD R2, R7, -UR5 ;  /* 0x8000000507028c36 */ /* 0x000fe20008000000 */
[----:B------:R-:W-:Y:S01]  /*01a0*/  @!P0 LDS R3, [R0] ;  /* 0x0000000000038984 */ /* 0x000fe20000000800 */
[----:B------:R-:W-:-:S03]  /*01b0*/  USHF.L.U32 UR5, UR5, 0x1, URZ ;  /* 0x0000000105057899 */ /* 0x000fc600080006ff */
[----:B------:R-:W-:-:S06]  /*01c0*/  @!P0 LEA R2, R2, UR4, 0x2 ;  /* 0x0000000402028c11 */ /* 0x000fcc000f8e10ff */
[----:B------:R-:W0:Y:S02]  /*01d0*/  @!P0 LDS R2, [R2] ;  /* 0x0000000002028984 */ /* 0x000e240000000800 */
[----:B0-----:R-:W-:-:S05]  /*01e0*/  @!P0 FADD R3, R2, R3 ;  /* 0x0000000302038221 */ /* 0x001fca0000000000 */
[----:B------:R1:W-:Y:S01]  /*01f0*/  @!P0 STS [R0], R3 ;  /* 0x0000000300008388 */ /* 0x0003e20000000800 */
[----:B------:R-:W-:Y:S01]  /*0200*/  BAR.SYNC.DEFER_BLOCKING 0x0 ;  /* 0x0000000000007b1d */ /* 0x000fe20000010000 */
[----:B------:R-:W-:-:S13]  /*0210*/  ISETP.LE.U32.AND P0, PT, R4, UR5, PT ;  /* 0x0000000504007c0c */ /* 0x000fda000bf03070 */
[----:B-1----:R-:W-:Y:S05]  /*0220*/  @!P0 BRA `(.L_x_1) ;  /* 0xfffffffc00cc8947 */ /* 0x002fea000383ffff */
[----:B------:R-:W-:-:S13]  /*0230*/  ISETP.GE.U32.AND P0, PT, R4, 0x2, PT ;  /* 0x000000020400780c */ /* 0x000fda0003f06070 */
[----:B------:R-:W-:Y:S05]  /*0240*/  @!P0 BRA `(.L_x_0) ;  /* 0x0000000000408947 */ /* 0x000fea0003800000 */
[----:B------:R-:W0:Y:S01]  /*0250*/  LDCU UR6, c[0x0][0x390] ;  /* 0x00007200ff0677ac */ /* 0x000e220008000800 */
[----:B------:R-:W-:Y:S01]  /*0260*/  NOP ;  /* 0x0000000000007918 */ /* 0x000fe20000000000 */
.L_x_2:
[----:B------:R-:W-:-:S05]  /*0270*/  SHF.R.U32.HI R6, RZ, 0x1, R4 ;  /* 0x00000001ff067819 */ /* 0x000fca0000011604 */
[----:B------:R-:W-:-:S05]  /*0280*/  IMAD.IADD R2, R5, 0x1, R6 ;  /* 0x0000000105027824 */ /* 0x000fca00078e0206 */
[----:B0-----:R-:W-:-:S04]  /*0290*/  ISETP.GE.AND P0, PT, R2, UR6, PT ;  /* 0x0000000602007c0c */ /* 0x001fc8000bf06270 */
[----:B------:R-:W-:-:S13]  /*02a0*/  ISETP.LT.U32.OR P0, PT, R7, R6, P0 ;  /* 0x000000060700720c */ /* 0x000fda0000701470 */
[----:B------:R-:W-:Y:S01]  /*02b0*/  @!P0 IMAD.IADD R2, R7, 0x1, -R6 ;  /* 0x0000000107028824 */ /* 0x000fe200078e0a06 */
[----:B------:R-:W-:Y:S04]  /*02c0*/  @!P0 LDS R3, [R0] ;  /* 0x0000000000038984 */ /* 0x000fe80000000800 */
[----:B------:R-:W-:-:S06]  /*02d0*/  @!P0 LEA R2, R2, UR4, 0x2 ;  /* 0x0000000402028c11 */ /* 0x000fcc000f8e10ff */
[----:B------:R-:W0:Y:S02]  /*02e0*/  @!P0 LDS R2, [R2] ;  /* 0x0000000002028984 */ /* 0x000e240000000800 */
[----:B0-----:R-:W-:-:S05]  /*02f0*/  @!P0 FADD R3, R2, R3 ;  /* 0x0000000302038221 */ /* 0x001fca0000000000 */
[----:B------:R1:W-:Y:S01]  /*0300*/  @!P0 STS [R0], R3 ;  /* 0x0000000300008388 */ /* 0x0003e20000000800 */
[----:B------:R-:W-:Y:S01]  /*0310*/  BAR.SYNC.DEFER_BLOCKING 0x0 ;  /* 0x0000000000007b1d */ /* 0x000fe20000010000 */
[----:B------:R-:W-:Y:S01]  /*0320*/  ISETP.GT.U32.AND P0, PT, R4, 0x3, PT ;  /* 0x000000030400780c */ /* 0x000fe20003f04070 */
[----:B------:R-:W-:-:S12]  /*0330*/  IMAD.MOV.U32 R4, RZ, RZ, R6 ;  /* 0x000000ffff047224 */ /* 0x000fd800078e0006 */
[----:B-1----:R-:W-:Y:S05]  /*0340*/  @P0 BRA `(.L_x_2) ;  /* 0xfffffffc00c80947 */ /* 0x002fea000383ffff */
.L_x_0:
[----:B------:R-:W-:-:S13]  /*0350*/  ISETP.GE.AND P0, PT, R5, UR6, PT ;  /* 0x0000000605007c0c */ /* 0x000fda000bf06270 */
[----:B------:R-:W-:Y:S05]  /*0360*/  @P0 EXIT ;  /* 0x000000000000094d */ /* 0x000fea0003800000 */
[----:B------:R-:W0:Y:S01]  /*0370*/  LDS R7, [R0] ;  /* 0x0000000000077984 */ /* 0x000e220000000800 */
[----:B------:R-:W1:Y:S02]  /*0380*/  LDC.64 R2, c[0x0][0x388] ;  /* 0x0000e200ff027b82 */ /* 0x000e640000000a00 */
[----:B-1----:R-:W-:-:S05]  /*0390*/  IMAD.WIDE R2, R5, 0x4, R2 ;  /* 0x0000000405027825 */ /* 0x002fca00078e0202 */
[----:B0-----:R-:W-:Y:S01]  /*03a0*/  STG.E desc[UR8][R2.64], R7 ;  /* 0x0000000702007986 */ /* 0x001fe2000c101908 */
[----:B------:R-:W-:Y:S05]  /*03b0*/  EXIT ;  /* 0x000000000000794d */ /* 0x000fea0003800000 */
.L_x_3:
[----:B------:R-:W-:-:S00]  /*03c0*/  BRA `(.L_x_3) ;  /* 0xfffffffc00fc7947 */ /* 0x000fc0000383ffff */
[----:B------:R-:W-:-:S00]  /*03d0*/  NOP ;  /* 0x0000000000007918 */ /* 0x000fc00000000000 */
        /* <DEDUP_REMOVED lines=10> */
.L_x_4:


//--------------------- .nv.shared._Z17prefix_sum_kernelPfS_i --------------------------
	.section	.nv.shared._Z17prefix_sum_kernelPfS_i,"aw",@nobits
	.sectionflags	@""
	.align	16
	.zero		1024


//--------------------- .nv.shared.reserved.0     --------------------------
	.section	.nv.shared.reserved.0,"aw",@nobits
	.weak		__nv_reservedSMEM_offset_0_alias
	.size		__nv_reservedSMEM_offset_0_alias, 0, 64
	.other		__nv_reservedSMEM_offset_0_alias,@"STO_CUDA_RESERVED_SHARED STV_DEFAULT"
__nv_reservedSMEM_offset_0_alias:
	.zero		0
	.zero		64


//--------------------- .nv.constant0._Z17prefix_sum_kernelPfS_i --------------------------
	.section	.nv.constant0._Z17prefix_sum_kernelPfS_i,"a",@progbits
	.sectionflags	@""
	.align	4
.nv.constant0._Z17prefix_sum_kernelPfS_i:
	.zero		916


//--------------------- SYMBOLS --------------------------

	.type		.nv.reservedSmem.offset0,@object
	.size		.nv.reservedSmem.offset0,0x4
	.type		.nv.reservedSmem.cap,@object
	.size		.nv.reservedSmem.cap,0x4
